//
// Generated by NVIDIA NVVM Compiler
//
// Compiler Build ID: CL-36424714
// Cuda compilation tools, release 13.0, V13.0.88
// Based on NVVM 20.0.0
//

.version 9.0
.target sm_100
.address_size 64

	// .globl	_Z18convolution_kernelPiS_S_i

.visible .entry _Z18convolution_kernelPiS_S_i(
	.param .u64 .ptr .align 1 _Z18convolution_kernelPiS_S_i_param_0,
	.param .u64 .ptr .align 1 _Z18convolution_kernelPiS_S_i_param_1,
	.param .u64 .ptr .align 1 _Z18convolution_kernelPiS_S_i_param_2,
	.param .u32 _Z18convolution_kernelPiS_S_i_param_3
)
{
	.reg .pred 	%p<49>;
	.reg .b32 	%r<184>;
	.reg .b64 	%rd<60>;

	ld.param.u64 	%rd10, [_Z18convolution_kernelPiS_S_i_param_0];
	ld.param.u64 	%rd11, [_Z18convolution_kernelPiS_S_i_param_1];
	ld.param.u64 	%rd9, [_Z18convolution_kernelPiS_S_i_param_2];
	ld.param.u32 	%r63, [_Z18convolution_kernelPiS_S_i_param_3];
	cvta.to.global.u64 	%rd1, %rd11;
	cvta.to.global.u64 	%rd2, %rd10;
	mov.u32 	%r64, %ctaid.x;
	mov.u32 	%r65, %ntid.x;
	mov.u32 	%r66, %tid.x;
	mad.lo.s32 	%r1, %r64, %r65, %r66;
	mov.u32 	%r67, %ctaid.y;
	mov.u32 	%r68, %ntid.y;
	mov.u32 	%r69, %tid.y;
	mad.lo.s32 	%r70, %r67, %r68, %r69;
	setp.gt.s32 	%p1, %r1, 9999;
	setp.gt.u32 	%p2, %r70, 9999;
	or.pred  	%p3, %p1, %p2;
	@%p3 bra 	$L__BB0_52;
	add.s32 	%r3, %r70, -2;
	mul.lo.s32 	%r4, %r70, 10000;
	add.s32 	%r5, %r4, -20002;
	add.s32 	%r6, %r1, -2;
	max.u32 	%r72, %r6, %r3;
	setp.gt.u32 	%p4, %r72, 9999;
	mov.b32 	%r160, 0;
	@%p4 bra 	$L__BB0_3;
	add.s32 	%r73, %r5, %r1;
	mul.wide.u32 	%rd12, %r73, 4;
	add.s64 	%rd13, %rd2, %rd12;
	ld.global.u32 	%r74, [%rd13];
	ld.global.u32 	%r75, [%rd1];
	mul.lo.s32 	%r160, %r75, %r74;
$L__BB0_3:
	add.s32 	%r9, %r1, -1;
	max.u32 	%r76, %r9, %r3;
	setp.gt.u32 	%p5, %r76, 9999;
	@%p5 bra 	$L__BB0_5;
	add.s32 	%r77, %r1, %r5;
	add.s32 	%r78, %r77, 1;
	mul.wide.u32 	%rd14, %r78, 4;
	add.s64 	%rd15, %rd2, %rd14;
	ld.global.u32 	%r79, [%rd15];
	ld.global.u32 	%r80, [%rd1+4];
	mad.lo.s32 	%r160, %r80, %r79, %r160;
$L__BB0_5:
	max.u32 	%r81, %r1, %r3;
	setp.gt.u32 	%p6, %r81, 9999;
	@%p6 bra 	$L__BB0_7;
	add.s32 	%r82, %r1, %r5;
	add.s32 	%r83, %r82, 2;
	mul.wide.u32 	%rd16, %r83, 4;
	add.s64 	%rd17, %rd2, %rd16;
	ld.global.u32 	%r84, [%rd17];
	ld.global.u32 	%r85, [%rd1+8];
	mad.lo.s32 	%r160, %r85, %r84, %r160;
$L__BB0_7:
	add.s32 	%r14, %r1, 1;
	max.u32 	%r86, %r14, %r3;
	setp.gt.u32 	%p7, %r86, 9999;
	@%p7 bra 	$L__BB0_9;
	add.s32 	%r87, %r1, %r5;
	add.s32 	%r88, %r87, 3;
	mul.wide.u32 	%rd18, %r88, 4;
	add.s64 	%rd19, %rd2, %rd18;
	ld.global.u32 	%r89, [%rd19];
	ld.global.u32 	%r90, [%rd1+12];
	mad.lo.s32 	%r160, %r90, %r89, %r160;
$L__BB0_9:
	add.s32 	%r17, %r1, 2;
	max.u32 	%r91, %r17, %r3;
	setp.gt.u32 	%p8, %r91, 9999;
	@%p8 bra 	$L__BB0_11;
	add.s32 	%r92, %r1, %r5;
	add.s32 	%r93, %r92, 4;
	mul.wide.u32 	%rd20, %r93, 4;
	add.s64 	%rd21, %rd2, %rd20;
	ld.global.u32 	%r94, [%rd21];
	ld.global.u32 	%r95, [%rd1+16];
	mad.lo.s32 	%r160, %r95, %r94, %r160;
$L__BB0_11:
	add.s32 	%r20, %r70, -1;
	add.s32 	%r21, %r4, -10002;
	max.u32 	%r96, %r6, %r20;
	setp.gt.u32 	%p9, %r96, 9999;
	@%p9 bra 	$L__BB0_13;
	add.s32 	%r97, %r21, %r1;
	mul.wide.u32 	%rd22, %r97, 4;
	add.s64 	%rd23, %rd2, %rd22;
	ld.global.u32 	%r98, [%rd23];
	ld.global.u32 	%r99, [%rd1+20];
	mad.lo.s32 	%r160, %r99, %r98, %r160;
$L__BB0_13:
	max.u32 	%r100, %r9, %r20;
	setp.gt.u32 	%p10, %r100, 9999;
	@%p10 bra 	$L__BB0_15;
	add.s32 	%r101, %r21, %r14;
	mul.wide.u32 	%rd24, %r101, 4;
	add.s64 	%rd25, %rd2, %rd24;
	ld.global.u32 	%r102, [%rd25];
	ld.global.u32 	%r103, [%rd1+24];
	mad.lo.s32 	%r160, %r103, %r102, %r160;
$L__BB0_15:
	max.u32 	%r104, %r1, %r20;
	setp.gt.u32 	%p11, %r104, 9999;
	@%p11 bra 	$L__BB0_17;
	add.s32 	%r105, %r21, %r17;
	mul.wide.u32 	%rd26, %r105, 4;
	add.s64 	%rd27, %rd2, %rd26;
	ld.global.u32 	%r106, [%rd27];
	ld.global.u32 	%r107, [%rd1+28];
	mad.lo.s32 	%r160, %r107, %r106, %r160;
$L__BB0_17:
	max.u32 	%r108, %r14, %r20;
	setp.gt.u32 	%p12, %r108, 9999;
	@%p12 bra 	$L__BB0_19;
	add.s32 	%r109, %r1, %r21;
	add.s32 	%r110, %r109, 3;
	mul.wide.u32 	%rd28, %r110, 4;
	add.s64 	%rd29, %rd2, %rd28;
	ld.global.u32 	%r111, [%rd29];
	ld.global.u32 	%r112, [%rd1+32];
	mad.lo.s32 	%r160, %r112, %r111, %r160;
$L__BB0_19:
	max.u32 	%r113, %r17, %r20;
	setp.gt.u32 	%p13, %r113, 9999;
	@%p13 bra 	$L__BB0_21;
	add.s32 	%r114, %r1, %r21;
	add.s32 	%r115, %r114, 4;
	mul.wide.u32 	%rd30, %r115, 4;
	add.s64 	%rd31, %rd2, %rd30;
	ld.global.u32 	%r116, [%rd31];
	ld.global.u32 	%r117, [%rd1+36];
	mad.lo.s32 	%r160, %r117, %r116, %r160;
$L__BB0_21:
	setp.gt.u32 	%p14, %r6, 9999;
	mad.lo.s32 	%r32, %r70, 9999, %r3;
	@%p14 bra 	$L__BB0_23;
	add.s32 	%r118, %r32, %r1;
	mul.wide.u32 	%rd32, %r118, 4;
	add.s64 	%rd33, %rd2, %rd32;
	ld.global.u32 	%r119, [%rd33];
	ld.global.u32 	%r120, [%rd1+40];
	mad.lo.s32 	%r160, %r120, %r119, %r160;
$L__BB0_23:
	setp.gt.u32 	%p15, %r9, 9999;
	@%p15 bra 	$L__BB0_25;
	add.s32 	%r121, %r32, %r14;
	mul.wide.u32 	%rd34, %r121, 4;
	add.s64 	%rd35, %rd2, %rd34;
	ld.global.u32 	%r122, [%rd35];
	ld.global.u32 	%r123, [%rd1+44];
	mad.lo.s32 	%r160, %r123, %r122, %r160;
$L__BB0_25:
	setp.gt.u32 	%p16, %r1, 9999;
	@%p16 bra 	$L__BB0_27;
	add.s32 	%r124, %r32, %r17;
	mul.wide.u32 	%rd36, %r124, 4;
	add.s64 	%rd37, %rd2, %rd36;
	ld.global.u32 	%r125, [%rd37];
	ld.global.u32 	%r126, [%rd1+48];
	mad.lo.s32 	%r160, %r126, %r125, %r160;
$L__BB0_27:
	setp.gt.u32 	%p17, %r14, 9999;
	@%p17 bra 	$L__BB0_29;
	add.s32 	%r127, %r1, %r32;
	add.s32 	%r128, %r127, 3;
	mul.wide.u32 	%rd38, %r128, 4;
	add.s64 	%rd39, %rd2, %rd38;
	ld.global.u32 	%r129, [%rd39];
	ld.global.u32 	%r130, [%rd1+52];
	mad.lo.s32 	%r160, %r130, %r129, %r160;
$L__BB0_29:
	setp.gt.u32 	%p18, %r17, 9999;
	@%p18 bra 	$L__BB0_31;
	add.s32 	%r131, %r1, %r32;
	add.s32 	%r132, %r131, 4;
	mul.wide.u32 	%rd40, %r132, 4;
	add.s64 	%rd41, %rd2, %rd40;
	ld.global.u32 	%r133, [%rd41];
	ld.global.u32 	%r134, [%rd1+56];
	mad.lo.s32 	%r160, %r134, %r133, %r160;
$L__BB0_31:
	setp.gt.u32 	%p19, %r6, 9999;
	setp.gt.u32 	%p20, %r70, 9998;
	cvt.u64.u32 	%rd42, %r1;
	cvt.u64.u32 	%rd3, %r4;
	add.s64 	%rd43, %rd3, %rd42;
	shl.b64 	%rd44, %rd43, 2;
	add.s64 	%rd4, %rd2, %rd44;
	or.pred  	%p21, %p19, %p20;
	@%p21 bra 	$L__BB0_33;
	ld.global.u32 	%r135, [%rd4+39992];
	ld.global.u32 	%r136, [%rd1+60];
	mad.lo.s32 	%r160, %r136, %r135, %r160;
$L__BB0_33:
	setp.gt.u32 	%p22, %r70, 9998;
	setp.gt.u32 	%p23, %r9, 9999;
	cvt.u64.u32 	%rd45, %r14;
	add.s64 	%rd46, %rd3, %rd45;
	shl.b64 	%rd47, %rd46, 2;
	add.s64 	%rd5, %rd2, %rd47;
	or.pred  	%p24, %p23, %p22;
	@%p24 bra 	$L__BB0_35;
	ld.global.u32 	%r137, [%rd5+39992];
	ld.global.u32 	%r138, [%rd1+64];
	mad.lo.s32 	%r160, %r138, %r137, %r160;
$L__BB0_35:
	setp.gt.u32 	%p25, %r70, 9998;
	setp.gt.u32 	%p26, %r1, 9999;
	cvt.u64.u32 	%rd48, %r17;
	add.s64 	%rd49, %rd3, %rd48;
	shl.b64 	%rd50, %rd49, 2;
	add.s64 	%rd6, %rd2, %rd50;
	or.pred  	%p27, %p26, %p25;
	@%p27 bra 	$L__BB0_37;
	ld.global.u32 	%r139, [%rd6+39992];
	ld.global.u32 	%r140, [%rd1+68];
	mad.lo.s32 	%r160, %r140, %r139, %r160;
$L__BB0_37:
	setp.gt.u32 	%p29, %r14, 9999;
	add.s32 	%r141, %r1, 3;
	cvt.u64.u32 	%rd51, %r141;
	add.s64 	%rd52, %rd3, %rd51;
	shl.b64 	%rd53, %rd52, 2;
	add.s64 	%rd7, %rd2, %rd53;
	or.pred  	%p30, %p29, %p25;
	@%p30 bra 	$L__BB0_39;
	ld.global.u32 	%r142, [%rd7+39992];
	ld.global.u32 	%r143, [%rd1+72];
	mad.lo.s32 	%r160, %r143, %r142, %r160;
$L__BB0_39:
	setp.gt.u32 	%p32, %r17, 9999;
	add.s32 	%r144, %r1, 4;
	cvt.u64.u32 	%rd54, %r144;
	add.s64 	%rd55, %rd3, %rd54;
	shl.b64 	%rd56, %rd55, 2;
	add.s64 	%rd8, %rd2, %rd56;
	or.pred  	%p33, %p32, %p25;
	@%p33 bra 	$L__BB0_41;
	ld.global.u32 	%r145, [%rd8+39992];
	ld.global.u32 	%r146, [%rd1+76];
	mad.lo.s32 	%r160, %r146, %r145, %r160;
$L__BB0_41:
	setp.gt.u32 	%p34, %r6, 9999;
	setp.gt.u32 	%p35, %r70, 9997;
	or.pred  	%p36, %p34, %p35;
	@%p36 bra 	$L__BB0_43;
	ld.global.u32 	%r147, [%rd4+79992];
	ld.global.u32 	%r148, [%rd1+80];
	mad.lo.s32 	%r160, %r148, %r147, %r160;
$L__BB0_43:
	setp.gt.u32 	%p37, %r70, 9997;
	setp.gt.u32 	%p38, %r9, 9999;
	or.pred  	%p39, %p38, %p37;
	@%p39 bra 	$L__BB0_45;
	ld.global.u32 	%r149, [%rd5+79992];
	ld.global.u32 	%r150, [%rd1+84];
	mad.lo.s32 	%r160, %r150, %r149, %r160;
$L__BB0_45:
	setp.gt.u32 	%p40, %r70, 9997;
	setp.gt.u32 	%p41, %r1, 9999;
	or.pred  	%p42, %p41, %p40;
	@%p42 bra 	$L__BB0_47;
	ld.global.u32 	%r151, [%rd6+79992];
	ld.global.u32 	%r152, [%rd1+88];
	mad.lo.s32 	%r160, %r152, %r151, %r160;
$L__BB0_47:
	setp.gt.u32 	%p43, %r70, 9997;
	setp.gt.u32 	%p44, %r14, 9999;
	or.pred  	%p45, %p44, %p43;
	@%p45 bra 	$L__BB0_49;
	ld.global.u32 	%r153, [%rd7+79992];
	ld.global.u32 	%r154, [%rd1+92];
	mad.lo.s32 	%r160, %r154, %r153, %r160;
$L__BB0_49:
	setp.gt.u32 	%p46, %r70, 9997;
	setp.gt.u32 	%p47, %r17, 9999;
	or.pred  	%p48, %p47, %p46;
	@%p48 bra 	$L__BB0_51;
	ld.global.u32 	%r155, [%rd8+79992];
	ld.global.u32 	%r156, [%rd1+96];
	mad.lo.s32 	%r160, %r156, %r155, %r160;
$L__BB0_51:
	div.s32 	%r157, %r160, %r63;
	add.s32 	%r158, %r32, %r17;
	cvta.to.global.u64 	%rd57, %rd9;
	mul.wide.s32 	%rd58, %r158, 4;
	add.s64 	%rd59, %rd57, %rd58;
	st.global.u32 	[%rd59], %r157;
$L__BB0_52:
	ret;

}


// ===== COMPILED SASS (sm_100) =====

	.target	sm_100

	.elftype	@"ET_EXEC"


//--------------------- .note.nv.tkinfo           --------------------------
	.section	.note.nv.tkinfo,"",@"SHT_NOTE"
	.sectionflags	@"SHF_NOTE_NV_TKINFO"
	.tkinfo
        /*0018*/ 	.word	0x00000002
        /*0030*/ 	.string	""
        /*0030*/ 	.string	"ptxas"
        /*0030*/ 	.string	"Cuda compilation tools, release 13.0, V13.0.88"
        /*0030*/ 	.string	"Build cuda_13.0.r13.0/compiler.36424714_0"
        /*0030*/ 	.string	"-arch sm_100 -m 64 "



//--------------------- .note.nv.cuinfo           --------------------------
	.section	.note.nv.cuinfo,"",@"SHT_NOTE"
	.sectionflags	@"SHF_NOTE_NV_CUINFO"
        /*0018*/ 	.short	0x0002
        /*001a*/ 	.short	0x0064
        /*001c*/ 	.short	0x0082
	.zero		2


//--------------------- .nv.info                  --------------------------
	.section	.nv.info,"",@"SHT_CUDA_INFO"
	.align	4


	//----- nvinfo : EIATTR_REGCOUNT
	.align		4
        /*0000*/ 	.byte	0x04, 0x2f
        /*0002*/ 	.short	(.L_1 - .L_0)
	.align		4
.L_0:
        /*0004*/ 	.word	index@(_Z18convolution_kernelPiS_S_i)
        /*0008*/ 	.word	0x00000020


	//----- nvinfo : EIATTR_FRAME_SIZE
	.align		4
.L_1:
        /*000c*/ 	.byte	0x04, 0x11
        /*000e*/ 	.short	(.L_3 - .L_2)
	.align		4
.L_2:
        /*0010*/ 	.word	index@(_Z18convolution_kernelPiS_S_i)
        /*0014*/ 	.word	0x00000000


	//----- nvinfo : EIATTR_MIN_STACK_SIZE
	.align		4
.L_3:
        /*0018*/ 	.byte	0x04, 0x12
        /*001a*/ 	.short	(.L_5 - .L_4)
	.align		4
.L_4:
        /*001c*/ 	.word	index@(_Z18convolution_kernelPiS_S_i)
        /*0020*/ 	.word	0x00000000
.L_5:


//--------------------- .nv.compat                --------------------------
	.section	.nv.compat,"",@"SHT_CUDA_COMPAT_INFO"
	.align	4
        /*0000*/ 	.byte	0x02, 0x09, 0x00, 0x00, 0x02, 0x02, 0x01, 0x00, 0x02, 0x05, 0x05, 0x00, 0x03, 0x07, 0x01, 0x01
        /*0010*/ 	.byte	0x02, 0x03, 0x00, 0x00, 0x02, 0x06, 0x01, 0x00, 0x04, 0x0b, 0x08, 0x00, 0x09, 0x00, 0x00, 0x00
        /*0020*/ 	.byte	0x00, 0x00, 0x00, 0x00


//--------------------- .nv.info._Z18convolution_kernelPiS_S_i --------------------------
	.section	.nv.info._Z18convolution_kernelPiS_S_i,"",@"SHT_CUDA_INFO"
	.sectionflags	@""
	.align	4


	//----- nvinfo : EIATTR_CUDA_API_VERSION
	.align		4
        /*0000*/ 	.byte	0x04, 0x37
        /*0002*/ 	.short	(.L_7 - .L_6)
.L_6:
        /*0004*/ 	.word	0x00000082


	//----- nvinfo : EIATTR_KPARAM_INFO
	.align		4
.L_7:
        /*0008*/ 	.byte	0x04, 0x17
        /*000a*/ 	.short	(.L_9 - .L_8)
.L_8:
        /*000c*/ 	.word	0x00000000
        /*0010*/ 	.short	0x0003
        /*0012*/ 	.short	0x0018
        /*0014*/ 	.byte	0x00, 0xf0, 0x11, 0x00


	//----- nvinfo : EIATTR_KPARAM_INFO
	.align		4
.L_9:
        /*0018*/ 	.byte	0x04, 0x17
        /*001a*/ 	.short	(.L_11 - .L_10)
.L_10:
        /*001c*/ 	.word	0x00000000
        /*0020*/ 	.short	0x0002
        /*0022*/ 	.short	0x0010
        /*0024*/ 	.byte	0x00, 0xf5, 0x21, 0x00


	//----- nvinfo : EIATTR_KPARAM_INFO
	.align		4
.L_11:
        /*0028*/ 	.byte	0x04, 0x17
        /*002a*/ 	.short	(.L_13 - .L_12)
.L_12:
        /*002c*/ 	.word	0x00000000
        /*0030*/ 	.short	0x0001
        /*0032*/ 	.short	0x0008
        /*0034*/ 	.byte	0x00, 0xf5, 0x21, 0x00


	//----- nvinfo : EIATTR_KPARAM_INFO
	.align		4
.L_13:
        /*0038*/ 	.byte	0x04, 0x17
        /*003a*/ 	.short	(.L_15 - .L_14)
.L_14:
        /*003c*/ 	.word	0x00000000
        /*0040*/ 	.short	0x0000
        /*0042*/ 	.short	0x0000
        /*0044*/ 	.byte	0x00, 0xf5, 0x21, 0x00


	//----- nvinfo : EIATTR_SPARSE_MMA_MASK
	.align		4
.L_15:
        /*0048*/ 	.byte	0x03, 0x50
        /*004a*/ 	.short	0x0000


	//----- nvinfo : EIATTR_MAXREG_COUNT
	.align		4
        /*004c*/ 	.byte	0x03, 0x1b
        /*004e*/ 	.short	0x00ff


	//----- nvinfo : EIATTR_MERCURY_ISA_VERSION
	.align		4
        /*0050*/ 	.byte	0x03, 0x5f
        /*0052*/ 	.short	0x0101


	//----- nvinfo : EIATTR_VRC_CTA_INIT_COUNT
	.align		4
        /*0054*/ 	.byte	0x02, 0x4a
	.zero		1
	.zero		1


	//----- nvinfo : EIATTR_EXIT_INSTR_OFFSETS
	.align		4
        /*0058*/ 	.byte	0x04, 0x1c
        /*005a*/ 	.short	(.L_17 - .L_16)


	//   ....[0]....
.L_16:
        /*005c*/ 	.word	0x000000b0


	//   ....[1]....
        /*0060*/ 	.word	0x00001000


	//----- nvinfo : EIATTR_CBANK_PARAM_SIZE
	.align		4
.L_17:
        /*0064*/ 	.byte	0x03, 0x19
        /*0066*/ 	.short	0x001c


	//----- nvinfo : EIATTR_PARAM_CBANK
	.align		4
        /*0068*/ 	.byte	0x04, 0x0a
        /*006a*/ 	.short	(.L_19 - .L_18)
	.align		4
.L_18:
        /*006c*/ 	.word	index@(.nv.constant0._Z18convolution_kernelPiS_S_i)
        /*0070*/ 	.short	0x0380
        /*0072*/ 	.short	0x001c


	//----- nvinfo : EIATTR_SW_WAR
	.align		4
.L_19:
        /*0074*/ 	.byte	0x04, 0x36
        /*0076*/ 	.short	(.L_21 - .L_20)
.L_20:
        /*0078*/ 	.word	0x00000008
.L_21:


//--------------------- .nv.callgraph             --------------------------
	.section	.nv.callgraph,"",@"SHT_CUDA_CALLGRAPH"
	.align	4
	.sectionentsize	8
	.align		4
        /*0000*/ 	.word	0x00000000
	.align		4
        /*0004*/ 	.word	0xffffffff
	.align		4
        /*0008*/ 	.word	0x00000000
	.align		4
        /*000c*/ 	.word	0xfffffffe
	.align		4
        /*0010*/ 	.word	0x00000000
	.align		4
        /*0014*/ 	.word	0xfffffffd
	.align		4
        /*0018*/ 	.word	0x00000000
	.align		4
        /*001c*/ 	.word	0xfffffffc


//--------------------- .text._Z18convolution_kernelPiS_S_i --------------------------
	.section	.text._Z18convolution_kernelPiS_S_i,"ax",@progbits
	.align	128
        .global         _Z18convolution_kernelPiS_S_i
        .type           _Z18convolution_kernelPiS_S_i,@function
        .size           _Z18convolution_kernelPiS_S_i,(.L_x_1 - _Z18convolution_kernelPiS_S_i)
        .other          _Z18convolution_kernelPiS_S_i,@"STO_CUDA_ENTRY STV_DEFAULT"
_Z18convolution_kernelPiS_S_i:
.text._Z18convolution_kernelPiS_S_i:
[----:B------:R-:W-:Y:S01]  /*0000*/  LDC R1, c[0x0][0x37c] ;  /* 0x0000df00ff017b82 */ /* 0x000fe20000000800 */
[----:B------:R-:W0:Y:S07]  /*0010*/  S2R R5, SR_TID.Y ;  /* 0x0000000000057919 */ /* 0x000e2e0000002200 */
[----:B------:R-:W1:Y:S01]  /*0020*/  LDC R6, c[0x0][0x360] ;  /* 0x0000d800ff067b82 */ /* 0x000e620000000800 */
[----:B------:R-:W1:Y:S07]  /*0030*/  S2R R3, SR_TID.X ;  /* 0x0000000000037919 */ /* 0x000e6e0000002100 */
[----:B------:R-:W0:Y:S08]  /*0040*/  S2UR UR5, SR_CTAID.Y ;  /* 0x00000000000579c3 */ /* 0x000e300000002600 */
[----:B------:R-:W0:Y:S08]  /*0050*/  LDC R10, c[0x0][0x364] ;  /* 0x0000d900ff0a7b82 */ /* 0x000e300000000800 */
[----:B------:R-:W1:Y:S01]  /*0060*/  S2UR UR4, SR_CTAID.X ;  /* 0x00000000000479c3 */ /* 0x000e620000002500 */
[----:B0-----:R-:W-:-:S05]  /*0070*/  IMAD R10, R10, UR5, R5 ;  /* 0x000000050a0a7c24 */ /* 0x001fca000f8e0205 */
[----:B------:R-:W-:Y:S01]  /*0080*/  ISETP.GT.U32.AND P0, PT, R10, 0x270f, PT ;  /* 0x0000270f0a00780c */ /* 0x000fe20003f04070 */
[----:B-1----:R-:W-:-:S05]  /*0090*/  IMAD R6, R6, UR4, R3 ;  /* 0x0000000406067c24 */ /* 0x002fca000f8e0203 */
[----:B------:R-:W-:-:S13]  /*00a0*/  ISETP.GT.OR P0, PT, R6, 0x270f, P0 ;  /* 0x0000270f0600780c */ /* 0x000fda0000704670 */
[----:B------:R-:W-:Y:S05]  /*00b0*/  @P0 EXIT ;  /* 0x000000000000094d */ /* 0x000fea0003800000 */
[----:B------:R-:W-:Y:S01]  /*00c0*/  VIADD R11, R10, 0xfffffffe ;  /* 0xfffffffe0a0b7836 */ /* 0x000fe20000000000 */
[----:B------:R-:W0:Y:S01]  /*00d0*/  LDCU.64 UR4, c[0x0][0x358] ;  /* 0x00006b00ff0477ac */ /* 0x000e220008000a00 */
[C---:B------:R-:W-:Y:S02]  /*00e0*/  VIADD R8, R6.reuse, 0xfffffffe ;  /* 0xfffffffe06087836 */ /* 0x040fe40000000000 */
[C---:B------:R-:W-:Y:S01]  /*00f0*/  VIADD R7, R6.reuse, 0xffffffff ;  /* 0xffffffff06077836 */ /* 0x040fe20000000000 */
[----:B------:R-:W1:Y:S01]  /*0100*/  LDCU.64 UR6, c[0x0][0x380] ;  /* 0x00007000ff0677ac */ /* 0x000e620008000a00 */
[----:B------:R-:W-:Y:S01]  /*0110*/  VIADD R9, R6, 0x1 ;  /* 0x0000000106097836 */ /* 0x000fe20000000000 */
[C---:B------:R-:W-:Y:S02]  /*0120*/  VIMNMX.U32 R0, PT, PT, R11.reuse, R8, !PT ;  /* 0x000000080b007248 */ /* 0x040fe40007fe0000 */
[----:B------:R-:W-:Y:S02]  /*0130*/  VIMNMX.U32 R2, PT, PT, R11, R7, !PT ;  /* 0x000000070b027248 */ /* 0x000fe40007fe0000 */
[----:B------:R-:W-:-:S02]  /*0140*/  ISETP.GT.U32.AND P5, PT, R0, 0x270f, PT ;  /* 0x0000270f0000780c */ /* 0x000fc40003fa4070 */
[----:B------:R-:W-:Y:S02]  /*0150*/  ISETP.GT.U32.AND P0, PT, R2, 0x270f, PT ;  /* 0x0000270f0200780c */ /* 0x000fe40003f04070 */
[----:B------:R-:W-:Y:S02]  /*0160*/  VIMNMX.U32 R0, PT, PT, R6, R11, !PT ;  /* 0x0000000b06007248 */ /* 0x000fe40007fe0000 */
[C---:B------:R-:W-:Y:S02]  /*0170*/  VIMNMX.U32 R2, PT, PT, R11.reuse, R9, !PT ;  /* 0x000000090b027248 */ /* 0x040fe40007fe0000 */
[----:B------:R-:W-:Y:S02]  /*0180*/  ISETP.GT.U32.AND P4, PT, R0, 0x270f, PT ;  /* 0x0000270f0000780c */ /* 0x000fe40003f84070 */
[----:B------:R-:W-:Y:S01]  /*0190*/  ISETP.GT.U32.AND P6, PT, R2, 0x270f, PT ;  /* 0x0000270f0200780c */ /* 0x000fe20003fc4070 */
[----:B------:R-:W-:Y:S01]  /*01a0*/  IMAD R2, R10, 0x2710, RZ ;  /* 0x000027100a027824 */ /* 0x000fe200078e02ff */
[----:B------:R-:W-:Y:S01]  /*01b0*/  IADD3 R0, PT, PT, R6, 0x2, RZ ;  /* 0x0000000206007810 */ /* 0x000fe20007ffe0ff */
[----:B------:R-:W2:Y:S02]  /*01c0*/  @!P5 LDC.64 R4, c[0x0][0x380] ;  /* 0x0000e000ff04db82 */ /* 0x000ea40000000a00 */
[----:B------:R-:W-:Y:S01]  /*01d0*/  VIADD R3, R2, 0xffffb1de ;  /* 0xffffb1de02037836 */ /* 0x000fe20000000000 */
[----:B------:R-:W-:-:S03]  /*01e0*/  VIMNMX.U32 R18, PT, PT, R11, R0, !PT ;  /* 0x000000000b127248 */ /* 0x000fc60007fe0000 */
[--C-:B------:R-:W-:Y:S01]  /*01f0*/  @!P5 IMAD.IADD R19, R6, 0x1, R3.reuse ;  /* 0x000000010613d824 */ /* 0x100fe200078e0203 */
[----:B------:R-:W-:Y:S01]  /*0200*/  ISETP.GT.U32.AND P1, PT, R18, 0x270f, PT ;  /* 0x0000270f1200780c */ /* 0x000fe20003f24070 */
[----:B------:R-:W3:Y:S01]  /*0210*/  @!P0 LDC.64 R12, c[0x0][0x380] ;  /* 0x0000e000ff0c8b82 */ /* 0x000ee20000000a00 */
[----:B------:R-:W-:-:S07]  /*0220*/  @!P0 IADD3 R11, PT, PT, R6, 0x1, R3 ;  /* 0x00000001060b8810 */ /* 0x000fce0007ffe003 */
[----:B------:R-:W4:Y:S08]  /*0230*/  @!P5 LDC.64 R14, c[0x0][0x388] ;  /* 0x0000e200ff0edb82 */ /* 0x000f300000000a00 */
[----:B------:R-:W5:Y:S01]  /*0240*/  @!P4 LDC.64 R28, c[0x0][0x380] ;  /* 0x0000e000ff1ccb82 */ /* 0x000f620000000a00 */
[----:B--2---:R-:W-:-:S07]  /*0250*/  @!P5 IMAD.WIDE.U32 R4, R19, 0x4, R4 ;  /* 0x000000041304d825 */ /* 0x004fce00078e0004 */
[----:B------:R-:W2:Y:S01]  /*0260*/  @!P0 LDC.64 R24, c[0x0][0x388] ;  /* 0x0000e200ff188b82 */ /* 0x000ea20000000a00 */
[----:B------:R-:W-:Y:S01]  /*0270*/  VIADD R21, R10, 0xffffffff ;  /* 0xffffffff0a157836 */ /* 0x000fe20000000000 */
[----:B0-----:R-:W2:Y:S01]  /*0280*/  @!P5 LDG.E R4, desc[UR4][R4.64] ;  /* 0x000000040404d981 */ /* 0x001ea2000c1e1900 */
[----:B---3--:R-:W-:-:S05]  /*0290*/  @!P0 IMAD.WIDE.U32 R12, R11, 0x4, R12 ;  /* 0x000000040b0c8825 */ /* 0x008fca00078e000c */
[----:B------:R-:W0:Y:S08]  /*02a0*/  @!P6 LDC.64 R16, c[0x0][0x380] ;  /* 0x0000e000ff10eb82 */ /* 0x000e300000000a00 */
[----:B------:R-:W3:Y:S08]  /*02b0*/  @!P4 LDC.64 R26, c[0x0][0x388] ;  /* 0x0000e200ff1acb82 */ /* 0x000ef00000000a00 */
[----:B------:R-:W1:Y:S01]  /*02c0*/  @!P6 LDC.64 R18, c[0x0][0x388] ;  /* 0x0000e200ff12eb82 */ /* 0x000e620000000a00 */
[----:B------:R-:W-:Y:S01]  /*02d0*/  VIMNMX.U32 R22, PT, PT, R8, R21, !PT ;  /* 0x0000001508167248 */ /* 0x000fe20007fe0000 */
[----:B------:R2:W3:Y:S01]  /*02e0*/  @!P0 LDG.E R23, desc[UR4][R12.64] ;  /* 0x000000040c178981 */ /* 0x0004e2000c1e1900 */
[----:B------:R-:W-:-:S02]  /*02f0*/  @!P4 IADD3 R11, PT, PT, R6, 0x2, R3 ;  /* 0x00000002060bc810 */ /* 0x000fc40007ffe003 */
[----:B------:R-:W-:Y:S01]  /*0300*/  ISETP.GT.U32.AND P3, PT, R22, 0x270f, PT ;  /* 0x0000270f1600780c */ /* 0x000fe20003f64070 */
[----:B----4-:R4:W4:Y:S01]  /*0310*/  @!P5 LDG.E R5, desc[UR4][R14.64] ;  /* 0x000000040e05d981 */ /* 0x010922000c1e1900 */
[----:B------:R-:W-:Y:S01]  /*0320*/  @!P6 IADD3 R20, PT, PT, R6, 0x3, R3 ;  /* 0x000000030614e810 */ /* 0x000fe20007ffe003 */
[----:B-----5:R-:W-:Y:S02]  /*0330*/  @!P4 IMAD.WIDE.U32 R28, R11, 0x4, R28 ;  /* 0x000000040b1cc825 */ /* 0x020fe400078e001c */
[----:B--2---:R2:W5:Y:S01]  /*0340*/  @!P0 LDG.E R24, desc[UR4][R24.64+0x4] ;  /* 0x0000040418188981 */ /* 0x004562000c1e1900 */
[----:B------:R-:W1:Y:S01]  /*0350*/  @!P1 LDC.64 R12, c[0x0][0x380] ;  /* 0x0000e000ff0c9b82 */ /* 0x000e620000000a00 */
[----:B0-----:R-:W-:Y:S02]  /*0360*/  @!P6 IMAD.WIDE.U32 R16, R20, 0x4, R16 ;  /* 0x000000041410e825 */ /* 0x001fe400078e0010 */
[----:B------:R-:W5:Y:S04]  /*0370*/  @!P4 LDG.E R22, desc[UR4][R28.64] ;  /* 0x000000041c16c981 */ /* 0x000f68000c1e1900 */
[----:B---3--:R-:W3:Y:S01]  /*0380*/  @!P4 LDG.E R20, desc[UR4][R26.64+0x8] ;  /* 0x000008041a14c981 */ /* 0x008ee2000c1e1900 */
[----:B----4-:R-:W0:Y:S01]  /*0390*/  @!P1 LDC.64 R14, c[0x0][0x388] ;  /* 0x0000e200ff0e9b82 */ /* 0x010e220000000a00 */
[----:B--2---:R-:W-:-:S02]  /*03a0*/  @!P1 IADD3 R25, PT, PT, R6, 0x4, R3 ;  /* 0x0000000406199810 */ /* 0x004fc40007ffe003 */
[----:B------:R2:W4:Y:S04]  /*03b0*/  @!P6 LDG.E R11, desc[UR4][R16.64] ;  /* 0x00000004100be981 */ /* 0x000528000c1e1900 */
[----:B-1----:R1:W4:Y:S01]  /*03c0*/  @!P6 LDG.E R3, desc[UR4][R18.64+0xc] ;  /* 0x00000c041203e981 */ /* 0x002322000c1e1900 */
[----:B--2---:R-:W2:Y:S01]  /*03d0*/  @!P3 LDC.64 R16, c[0x0][0x380] ;  /* 0x0000e000ff10bb82 */ /* 0x004ea20000000a00 */
[----:B------:R-:W-:-:S07]  /*03e0*/  @!P1 IMAD.WIDE.U32 R12, R25, 0x4, R12 ;  /* 0x00000004190c9825 */ /* 0x000fce00078e000c */
[----:B-1----:R-:W1:Y:S01]  /*03f0*/  @!P3 LDC.64 R18, c[0x0][0x388] ;  /* 0x0000e200ff12bb82 */ /* 0x002e620000000a00 */
[----:B------:R0:W4:Y:S04]  /*0400*/  @!P1 LDG.E R12, desc[UR4][R12.64] ;  /* 0x000000040c0c9981 */ /* 0x000128000c1e1900 */
[----:B0-----:R0:W4:Y:S01]  /*0410*/  @!P1 LDG.E R14, desc[UR4][R14.64+0x10] ;  /* 0x000010040e0e9981 */ /* 0x001122000c1e1900 */
[----:B------:R-:W-:-:S04]  /*0420*/  VIADD R13, R2, 0xffffd8ee ;  /* 0xffffd8ee020d7836 */ /* 0x000fc80000000000 */
[----:B------:R-:W-:-:S04]  /*0430*/  @!P3 IMAD.IADD R25, R6, 0x1, R13 ;  /* 0x000000010619b824 */ /* 0x000fc800078e020d */
[----:B--2---:R-:W-:-:S06]  /*0440*/  @!P3 IMAD.WIDE.U32 R16, R25, 0x4, R16 ;  /* 0x000000041910b825 */ /* 0x004fcc00078e0010 */
[----:B------:R-:W2:Y:S04]  /*0450*/  @!P3 LDG.E R16, desc[UR4][R16.64] ;  /* 0x000000041010b981 */ /* 0x000ea8000c1e1900 */
[----:B-1----:R1:W2:Y:S01]  /*0460*/  @!P3 LDG.E R17, desc[UR4][R18.64+0x14] ;  /* 0x000014041211b981 */ /* 0x0022a2000c1e1900 */
[----:B0-----:R-:W-:Y:S01]  /*0470*/  HFMA2 R15, -RZ, RZ, 0, 0 ;  /* 0x00000000ff0f7431 */ /* 0x001fe200000001ff */
[----:B------:R-:W-:-:S04]  /*0480*/  VIMNMX.U32 R25, PT, PT, R7, R21, !PT ;  /* 0x0000001507197248 */ /* 0x000fc80007fe0000 */
[----:B------:R-:W-:Y:S02]  /*0490*/  ISETP.GT.U32.AND P2, PT, R25, 0x270f, PT ;  /* 0x0000270f1900780c */ /* 0x000fe40003f44070 */
[----:B------:R-:W-:-:S11]  /*04a0*/  VIMNMX.U32 R25, PT, PT, R6, R21, !PT ;  /* 0x0000001506197248 */ /* 0x000fd60007fe0000 */
[----:B------:R-:W-:Y:S01]  /*04b0*/  @!P2 IMAD.IADD R29, R9, 0x1, R13 ;  /* 0x00000001091da824 */ /* 0x000fe200078e020d */
[----:B------:R-:W0:Y:S02]  /*04c0*/  @!P2 LDC.64 R26, c[0x0][0x388] ;  /* 0x0000e200ff1aab82 */ /* 0x000e240000000a00 */
[----:B0-----:R-:W2:Y:S01]  /*04d0*/  @!P2 LDG.E R26, desc[UR4][R26.64+0x18] ;  /* 0x000018041a1aa981 */ /* 0x001ea2000c1e1900 */
[----:B------:R-:W-:Y:S01]  /*04e0*/  @!P5 IMAD R15, R4, R5, RZ ;  /* 0x00000005040fd224 */ /* 0x000fe200078e02ff */
[----:B------:R-:W-:-:S03]  /*04f0*/  ISETP.GT.U32.AND P5, PT, R25, 0x270f, PT ;  /* 0x0000270f1900780c */ /* 0x000fc60003fa4070 */
[----:B-----5:R-:W-:Y:S01]  /*0500*/  @!P0 IMAD R15, R23, R24, R15 ;  /* 0x00000018170f8224 */ /* 0x020fe200078e020f */
[-C--:B------:R-:W-:Y:S02]  /*0510*/  VIMNMX.U32 R4, PT, PT, R9, R21.reuse, !PT ;  /* 0x0000001509047248 */ /* 0x080fe40007fe0000 */
[----:B------:R-:W-:Y:S01]  /*0520*/  VIMNMX.U32 R21, PT, PT, R0, R21, !PT ;  /* 0x0000001500157248 */ /* 0x000fe20007fe0000 */
[----:B---3--:R-:W-:-:S03]  /*0530*/  @!P4 IMAD R15, R22, R20, R15 ;  /* 0x00000014160fc224 */ /* 0x008fc600078e020f */
[----:B------:R-:W-:-:S03]  /*0540*/  ISETP.GT.U32.AND P4, PT, R21, 0x270f, PT ;  /* 0x0000270f1500780c */ /* 0x000fc60003f84070 */
[----:B-1----:R-:W0:Y:S01]  /*0550*/  @!P5 LDC.64 R18, c[0x0][0x380] ;  /* 0x0000e000ff12db82 */ /* 0x002e220000000a00 */
[----:B------:R-:W-:Y:S01]  /*0560*/  ISETP.GT.U32.AND P0, PT, R4, 0x270f, PT ;  /* 0x0000270f0400780c */ /* 0x000fe20003f04070 */
[----:B----4-:R-:W-:Y:S01]  /*0570*/  @!P6 IMAD R15, R11, R3, R15 ;  /* 0x000000030b0fe224 */ /* 0x010fe200078e020f */
[----:B------:R-:W-:-:S05]  /*0580*/  ISETP.GT.U32.AND P6, PT, R8, 0x270f, PT ;  /* 0x0000270f0800780c */ /* 0x000fca0003fc4070 */
[----:B------:R-:W1:Y:S08]  /*0590*/  @!P2 LDC.64 R4, c[0x0][0x380] ;  /* 0x0000e000ff04ab82 */ /* 0x000e700000000a00 */
[----:B------:R-:W3:Y:S08]  /*05a0*/  @!P4 LDC.64 R22, c[0x0][0x380] ;  /* 0x0000e000ff16cb82 */ /* 0x000ef00000000a00 */
[----:B------:R-:W4:Y:S01]  /*05b0*/  @!P6 LDC.64 R20, c[0x0][0x380] ;  /* 0x0000e000ff14eb82 */ /* 0x000f220000000a00 */
[----:B------:R-:W-:Y:S01]  /*05c0*/  @!P1 IMAD R15, R12, R14, R15 ;  /* 0x0000000e0c0f9224 */ /* 0x000fe200078e020f */
[----:B------:R-:W-:-:S06]  /*05d0*/  ISETP.GT.U32.AND P1, PT, R7, 0x270f, PT ;  /* 0x0000270f0700780c */ /* 0x000fcc0003f24070 */
[----:B------:R-:W5:Y:S01]  /*05e0*/  @!P0 LDC.64 R24, c[0x0][0x380] ;  /* 0x0000e000ff188b82 */ /* 0x000f620000000a00 */
[----:B------:R-:W-:Y:S02]  /*05f0*/  @!P5 IMAD.IADD R12, R0, 0x1, R13 ;  /* 0x00000001000cd824 */ /* 0x000fe400078e020d */
[----:B------:R-:W-:Y:S02]  /*0600*/  VIADD R3, R2, 0xfffffffe ;  /* 0xfffffffe02037836 */ /* 0x000fe40000000000 */
[----:B-1----:R-:W-:-:S03]  /*0610*/  @!P2 IMAD.WIDE.U32 R28, R29, 0x4, R4 ;  /* 0x000000041d1ca825 */ /* 0x002fc600078e0004 */
[----:B------:R-:W1:Y:S01]  /*0620*/  @!P1 LDC.64 R4, c[0x0][0x380] ;  /* 0x0000e000ff049b82 */ /* 0x000e620000000a00 */
[----:B0-----:R-:W-:Y:S01]  /*0630*/  @!P5 IMAD.WIDE.U32 R18, R12, 0x4, R18 ;  /* 0x000000040c12d825 */ /* 0x001fe200078e0012 */
[C-C-:B------:R-:W-:Y:S01]  /*0640*/  @!P0 IADD3 R12, PT, PT, R6.reuse, 0x3, R13.reuse ;  /* 0x00000003060c8810 */ /* 0x140fe20007ffe00d */
[----:B------:R0:W5:Y:S01]  /*0650*/  @!P2 LDG.E R11, desc[UR4][R28.64] ;  /* 0x000000041c0ba981 */ /* 0x000162000c1e1900 */
[----:B------:R-:W-:-:S03]  /*0660*/  @!P4 IADD3 R13, PT, PT, R6, 0x4, R13 ;  /* 0x00000004060dc810 */ /* 0x000fc60007ffe00d */
[----:B------:R-:W5:Y:S02]  /*0670*/  @!P5 LDG.E R14, desc[UR4][R18.64] ;  /* 0x00000004120ed981 */ /* 0x000f64000c1e1900 */
[----:B---3--:R-:W-:-:S06]  /*0680*/  @!P4 IMAD.WIDE.U32 R22, R13, 0x4, R22 ;  /* 0x000000040d16c825 */ /* 0x008fcc00078e0016 */
[----:B------:R-:W3:Y:S01]  /*0690*/  @!P4 LDG.E R22, desc[UR4][R22.64] ;  /* 0x000000041616c981 */ /* 0x000ee2000c1e1900 */
[----:B--2---:R-:W-:Y:S02]  /*06a0*/  @!P3 IMAD R15, R16, R17, R15 ;  /* 0x00000011100fb224 */ /* 0x004fe400078e020f */
[----:B------:R-:W-:-:S04]  /*06b0*/  @!P6 IMAD.IADD R17, R6, 0x1, R3 ;  /* 0x000000010611e824 */ /* 0x000fc800078e0203 */
[----:B----4-:R-:W-:Y:S02]  /*06c0*/  @!P6 IMAD.WIDE.U32 R16, R17, 0x4, R20 ;  /* 0x000000041110e825 */ /* 0x010fe400078e0014 */
[----:B------:R-:W2:Y:S02]  /*06d0*/  @!P5 LDC.64 R20, c[0x0][0x388] ;  /* 0x0000e200ff14db82 */ /* 0x000ea40000000a00 */
[----:B-----5:R-:W-:Y:S01]  /*06e0*/  @!P0 IMAD.WIDE.U32 R24, R12, 0x4, R24 ;  /* 0x000000040c188825 */ /* 0x020fe200078e0018 */
[----:B------:R4:W5:Y:S05]  /*06f0*/  @!P6 LDG.E R23, desc[UR4][R16.64] ;  /* 0x000000041017e981 */ /* 0x00096a000c1e1900 */
[----:B------:R-:W2:Y:S01]  /*0700*/  @!P0 LDC.64 R12, c[0x0][0x388] ;  /* 0x0000e200ff0c8b82 */ /* 0x000ea20000000a00 */
[----:B0-----:R-:W-:Y:S01]  /*0710*/  @!P1 IADD3 R29, PT, PT, R9, R3, RZ ;  /* 0x00000003091d9210 */ /* 0x001fe20007ffe0ff */
[----:B------:R-:W3:Y:S06]  /*0720*/  @!P0 LDG.E R24, desc[UR4][R24.64] ;  /* 0x0000000418188981 */ /* 0x000eec000c1e1900 */
[----:B----4-:R-:W0:Y:S01]  /*0730*/  @!P4 LDC.64 R16, c[0x0][0x388] ;  /* 0x0000e200ff10cb82 */ /* 0x010e220000000a00 */
[----:B------:R-:W-:Y:S01]  /*0740*/  ISETP.GT.U32.AND P3, PT, R6, 0x270f, PT ;  /* 0x0000270f0600780c */ /* 0x000fe20003f64070 */
[----:B-1----:R-:W-:-:S05]  /*0750*/  @!P1 IMAD.WIDE.U32 R4, R29, 0x4, R4 ;  /* 0x000000041d049825 */ /* 0x002fca00078e0004 */
[----:B------:R1:W4:Y:S01]  /*0760*/  @!P1 LDG.E R25, desc[UR4][R4.64] ;  /* 0x0000000404199981 */ /* 0x000322000c1e1900 */
[----:B------:R-:W0:Y:S03]  /*0770*/  @!P6 LDC.64 R18, c[0x0][0x388] ;  /* 0x0000e200ff12eb82 */ /* 0x000e260000000a00 */
[----:B--2---:R-:W2:Y:S05]  /*0780*/  @!P5 LDG.E R20, desc[UR4][R20.64+0x1c] ;  /* 0x00001c041414d981 */ /* 0x004eaa000c1e1900 */
[----:B-1----:R-:W1:Y:S01]  /*0790*/  @!P1 LDC.64 R4, c[0x0][0x388] ;  /* 0x0000e200ff049b82 */ /* 0x002e620000000a00 */
[----:B------:R0:W3:Y:S04]  /*07a0*/  @!P0 LDG.E R21, desc[UR4][R12.64+0x20] ;  /* 0x000020040c158981 */ /* 0x0000e8000c1e1900 */
[----:B0-----:R0:W5:Y:S03]  /*07b0*/  @!P4 LDG.E R27, desc[UR4][R16.64+0x24] ;  /* 0x00002404101bc981 */ /* 0x001166000c1e1900 */
[----:B------:R-:W1:Y:S01]  /*07c0*/  @!P3 LDC.64 R12, c[0x0][0x380] ;  /* 0x0000e000ff0cbb82 */ /* 0x000e620000000a00 */
[----:B------:R-:W4:Y:S07]  /*07d0*/  @!P6 LDG.E R18, desc[UR4][R18.64+0x28] ;  /* 0x000028041212e981 */ /* 0x000f2e000c1e1900 */
[----:B0-----:R-:W0:Y:S01]  /*07e0*/  @!P3 LDC.64 R16, c[0x0][0x388] ;  /* 0x0000e200ff10bb82 */ /* 0x001e220000000a00 */
[----:B-1----:R1:W4:Y:S02]  /*07f0*/  @!P1 LDG.E R5, desc[UR4][R4.64+0x2c] ;  /* 0x00002c0404059981 */ /* 0x002324000c1e1900 */
[----:B-1----:R-:W-:-:S04]  /*0800*/  IMAD.IADD R4, R0, 0x1, R3 ;  /* 0x0000000100047824 */ /* 0x002fc800078e0203 */
[----:B------:R-:W-:-:S05]  /*0810*/  @!P3 IMAD.WIDE.U32 R12, R4, 0x4, R12 ;  /* 0x00000004040cb825 */ /* 0x000fca00078e000c */
[----:B------:R-:W4:Y:S04]  /*0820*/  @!P3 LDG.E R28, desc[UR4][R12.64] ;  /* 0x000000040c1cb981 */ /* 0x000f28000c1e1900 */
[----:B0-----:R0:W4:Y:S01]  /*0830*/  @!P3 LDG.E R29, desc[UR4][R16.64+0x30] ;  /* 0x00003004101db981 */ /* 0x001122000c1e1900 */
[----:B------:R-:W-:Y:S01]  /*0840*/  @!P2 IMAD R15, R11, R26, R15 ;  /* 0x0000001a0b0fa224 */ /* 0x000fe200078e020f */
[----:B------:R-:W-:-:S13]  /*0850*/  ISETP.GT.U32.AND P2, PT, R9, 0x270f, PT ;  /* 0x0000270f0900780c */ /* 0x000fda0003f44070 */
[----:B0-----:R-:W0:Y:S01]  /*0860*/  @!P2 LDC.64 R16, c[0x0][0x380] ;  /* 0x0000e000ff10ab82 */ /* 0x001e220000000a00 */
[----:B--2---:R-:W-:Y:S01]  /*0870*/  @!P5 IMAD R15, R14, R20, R15 ;  /* 0x000000140e0fd224 */ /* 0x004fe200078e020f */
[----:B------:R-:W-:-:S03]  /*0880*/  ISETP.GT.U32.AND P5, PT, R0, 0x270f, PT ;  /* 0x0000270f0000780c */ /* 0x000fc60003fa4070 */
[----:B---3--:R-:W-:-:S10]  /*0890*/  @!P0 IMAD R15, R24, R21, R15 ;  /* 0x00000015180f8224 */ /* 0x008fd400078e020f */
[----:B------:R-:W1:Y:S01]  /*08a0*/  @!P5 LDC.64 R12, c[0x0][0x380] ;  /* 0x0000e000ff0cdb82 */ /* 0x000e620000000a00 */
[----:B-----5:R-:W-:Y:S01]  /*08b0*/  @!P4 IMAD R15, R22, R27, R15 ;  /* 0x0000001b160fc224 */ /* 0x020fe200078e020f */
[----:B------:R-:W-:-:S03]  /*08c0*/  ISETP.GT.U32.AND P0, PT, R10, 0x270e, PT ;  /* 0x0000270e0a00780c */ /* 0x000fc60003f04070 */
[----:B----4-:R-:W-:Y:S01]  /*08d0*/  @!P6 IMAD R15, R23, R18, R15 ;  /* 0x00000012170fe224 */ /* 0x010fe200078e020f */
[----:B------:R-:W-:Y:S02]  /*08e0*/  ISETP.GT.U32.OR P4, PT, R7, 0x270f, P0 ;  /* 0x0000270f0700780c */ /* 0x000fe40000784470 */
[----:B------:R-:W2:Y:S01]  /*08f0*/  @!P2 LDC.64 R18, c[0x0][0x388] ;  /* 0x0000e200ff12ab82 */ /* 0x000ea20000000a00 */
[----:B------:R-:W-:Y:S01]  /*0900*/  @!P1 IMAD R15, R25, R5, R15 ;  /* 0x00000005190f9224 */ /* 0x000fe200078e020f */
[----:B------:R-:W-:Y:S02]  /*0910*/  ISETP.GT.U32.OR P1, PT, R8, 0x270f, P0 ;  /* 0x0000270f0800780c */ /* 0x000fe40000724470 */
[----:B------:R-:W-:-:S04]  /*0920*/  IADD3 R5, P6, PT, R6, R2, RZ ;  /* 0x0000000206057210 */ /* 0x000fc80007fde0ff */
[----:B------:R-:W3:Y:S01]  /*0930*/  @!P5 LDC.64 R20, c[0x0][0x388] ;  /* 0x0000e200ff14db82 */ /* 0x000ee20000000a00 */
[C-C-:B------:R-:W-:Y:S02]  /*0940*/  @!P2 IADD3 R27, PT, PT, R6.reuse, 0x3, R3.reuse ;  /* 0x00000003061ba810 */ /* 0x140fe40007ffe003 */
[----:B------:R-:W-:Y:S01]  /*0950*/  @!P5 IADD3 R3, PT, PT, R6, 0x4, R3 ;  /* 0x000000040603d810 */ /* 0x000fe20007ffe003 */
[----:B------:R-:W-:Y:S01]  /*0960*/  IMAD.X R14, RZ, RZ, RZ, P6 ;  /* 0x000000ffff0e7224 */ /* 0x000fe200030e06ff */
[----:B------:R-:W-:Y:S01]  /*0970*/  LEA R22, P6, R5, UR6, 0x2 ;  /* 0x0000000605167c11 */ /* 0x000fe2000f8c10ff */
[----:B0-----:R-:W-:-:S03]  /*0980*/  @!P2 IMAD.WIDE.U32 R26, R27, 0x4, R16 ;  /* 0x000000041b1aa825 */ /* 0x001fc600078e0010 */
[----:B------:R-:W-:Y:S01]  /*0990*/  LEA.HI.X R23, R5, UR7, R14, 0x2, P6 ;  /* 0x0000000705177c11 */ /* 0x000fe2000b0f140e */
[----:B------:R-:W0:Y:S01]  /*09a0*/  @!P1 LDC.64 R24, c[0x0][0x388] ;  /* 0x0000e200ff189b82 */ /* 0x000e220000000a00 */
[----:B-1----:R-:W-:Y:S01]  /*09b0*/  @!P5 IMAD.WIDE.U32 R16, R3, 0x4, R12 ;  /* 0x000000040310d825 */ /* 0x002fe200078e000c */
[----:B------:R-:W-:Y:S01]  /*09c0*/  IADD3 R3, P6, PT, R2, R9, RZ ;  /* 0x0000000902037210 */ /* 0x000fe20007fde0ff */
[----:B------:R1:W4:Y:S04]  /*09d0*/  @!P2 LDG.E R14, desc[UR4][R26.64] ;  /* 0x000000041a0ea981 */ /* 0x000328000c1e1900 */
[----:B------:R5:W4:Y:S01]  /*09e0*/  @!P5 LDG.E R5, desc[UR4][R16.64] ;  /* 0x000000041005d981 */ /* 0x000b22000c1e1900 */
[----:B------:R-:W-:Y:S01]  /*09f0*/  @!P3 IMAD R15, R28, R29, R15 ;  /* 0x0000001d1c0fb224 */ /* 0x000fe200078e020f */
[----:B------:R-:W-:Y:S01]  /*0a00*/  ISETP.GT.U32.OR P3, PT, R6, 0x270f, P0 ;  /* 0x0000270f0600780c */ /* 0x000fe20000764470 */
[----:B------:R-:W0:Y:S01]  /*0a10*/  @!P4 LDC.64 R12, c[0x0][0x388] ;  /* 0x0000e200ff0ccb82 */ /* 0x000e220000000a00 */
[----:B------:R-:W-:Y:S01]  /*0a20*/  IMAD.X R28, RZ, RZ, RZ, P6 ;  /* 0x000000ffff1c7224 */ /* 0x000fe200030e06ff */
[C---:B-1----:R-:W-:Y:S01]  /*0a30*/  LEA R26, P6, R3.reuse, UR6, 0x2 ;  /* 0x00000006031a7c11 */ /* 0x042fe2000f8c10ff */
[----:B--2---:R-:W4:Y:S03]  /*0a40*/  @!P2 LDG.E R18, desc[UR4][R18.64+0x34] ;  /* 0x000034041212a981 */ /* 0x004f26000c1e1900 */
[----:B------:R-:W-:Y:S01]  /*0a50*/  LEA.HI.X R27, R3, UR7, R28, 0x2, P6 ;  /* 0x00000007031b7c11 */ /* 0x000fe2000b0f141c */
[----:B---3--:R-:W2:Y:S01]  /*0a60*/  @!P5 LDG.E R20, desc[UR4][R20.64+0x38] ;  /* 0x000038041414d981 */ /* 0x008ea2000c1e1900 */
[----:B------:R-:W-:-:S04]  /*0a70*/  IADD3 R3, P6, PT, R2, R0, RZ ;  /* 0x0000000002037210 */ /* 0x000fc80007fde0ff */
[----:B-----5:R-:W1:Y:S01]  /*0a80*/  @!P3 LDC.64 R16, c[0x0][0x388] ;  /* 0x0000e200ff10bb82 */ /* 0x020e620000000a00 */
[----:B------:R-:W-:Y:S01]  /*0a90*/  IMAD.X R11, RZ, RZ, RZ, P6 ;  /* 0x000000ffff0b7224 */ /* 0x000fe200030e06ff */
[C---:B------:R-:W-:Y:S01]  /*0aa0*/  LEA R28, P6, R3.reuse, UR6, 0x2 ;  /* 0x00000006031c7c11 */ /* 0x040fe2000f8c10ff */
[----:B0-----:R-:W3:Y:S03]  /*0ab0*/  @!P1 LDG.E R24, desc[UR4][R24.64+0x3c] ;  /* 0x00003c0418189981 */ /* 0x001ee6000c1e1900 */
[----:B------:R-:W-:Y:S02]  /*0ac0*/  LEA.HI.X R29, R3, UR7, R11, 0x2, P6 ;  /* 0x00000007031d7c11 */ /* 0x000fe4000b0f140b */
[----:B------:R-:W3:Y:S04]  /*0ad0*/  @!P1 LDG.E R3, desc[UR4][R22.64+0x9c38] ;  /* 0x009c380416039981 */ /* 0x000ee8000c1e1900 */
[----:B------:R-:W5:Y:S04]  /*0ae0*/  @!P4 LDG.E R12, desc[UR4][R12.64+0x40] ;  /* 0x000040040c0cc981 */ /* 0x000f68000c1e1900 */
[----:B------:R-:W5:Y:S04]  /*0af0*/  @!P4 LDG.E R11, desc[UR4][R26.64+0x9c38] ;  /* 0x009c38041a0bc981 */ /* 0x000f68000c1e1900 */
[----:B------:R-:W5:Y:S04]  /*0b00*/  @!P3 LDG.E R19, desc[UR4][R28.64+0x9c38] ;  /* 0x009c38041c13b981 */ /* 0x000f68000c1e1900 */
[----:B-1----:R-:W5:Y:S01]  /*0b10*/  @!P3 LDG.E R16, desc[UR4][R16.64+0x44] ;  /* 0x000044041010b981 */ /* 0x002f62000c1e1900 */
[----:B----4-:R-:W-:-:S04]  /*0b20*/  @!P2 IMAD R15, R14, R18, R15 ;  /* 0x000000120e0fa224 */ /* 0x010fc800078e020f */
[----:B--2---:R-:W-:Y:S01]  /*0b30*/  @!P5 IMAD R15, R5, R20, R15 ;  /* 0x00000014050fd224 */ /* 0x004fe200078e020f */
[----:B------:R-:W-:Y:S01]  /*0b40*/  ISETP.GT.U32.OR P2, PT, R9, 0x270f, P0 ;  /* 0x0000270f0900780c */ /* 0x000fe20000744470 */
[----:B------:R-:W-:Y:S01]  /*0b50*/  VIADD R5, R6, 0x4 ;  /* 0x0000000406057836 */ /* 0x000fe20000000000 */
[----:B------:R-:W-:Y:S01]  /*0b60*/  ISETP.GT.U32.OR P0, PT, R0, 0x270f, P0 ;  /* 0x0000270f0000780c */ /* 0x000fe20000704470 */
[----:B---3--:R-:W-:Y:S01]  /*0b70*/  @!P1 IMAD R15, R3, R24, R15 ;  /* 0x00000018030f9224 */ /* 0x008fe200078e020f */
[----:B------:R-:W-:Y:S02]  /*0b80*/  IADD3 R3, PT, PT, R6, 0x3, RZ ;  /* 0x0000000306037810 */ /* 0x000fe40007ffe0ff */
[----:B------:R-:W-:Y:S01]  /*0b90*/  ISETP.GT.U32.AND P1, PT, R10, 0x270d, PT ;  /* 0x0000270d0a00780c */ /* 0x000fe20003f24070 */
[----:B-----5:R-:W-:Y:S01]  /*0ba0*/  @!P4 IMAD R15, R11, R12, R15 ;  /* 0x0000000c0b0fc224 */ /* 0x020fe200078e020f */
[----:B------:R-:W-:Y:S02]  /*0bb0*/  IADD3 R11, P5, PT, R2, R3, RZ ;  /* 0x00000003020b7210 */ /* 0x000fe40007fbe0ff */
[----:B------:R-:W-:-:S02]  /*0bc0*/  ISETP.GT.U32.OR P6, PT, R8, 0x270f, P1 ;  /* 0x0000270f0800780c */ /* 0x000fc40000fc4470 */
[----:B------:R-:W-:Y:S01]  /*0bd0*/  IADD3 R5, P4, PT, R2, R5, RZ ;  /* 0x0000000502057210 */ /* 0x000fe20007f9e0ff */
[----:B------:R-:W-:Y:S02]  /*0be0*/  IMAD.X R8, RZ, RZ, RZ, P5 ;  /* 0x000000ffff087224 */ /* 0x000fe400028e06ff */
[----:B------:R-:W-:Y:S01]  /*0bf0*/  @!P3 IMAD R15, R19, R16, R15 ;  /* 0x00000010130fb224 */ /* 0x000fe200078e020f */
[----:B------:R-:W-:Y:S01]  /*0c00*/  LEA R10, P3, R11, UR6, 0x2 ;  /* 0x000000060b0a7c11 */ /* 0x000fe2000f8610ff */
[----:B------:R-:W0:Y:S01]  /*0c10*/  @!P2 LDC.64 R12, c[0x0][0x388] ;  /* 0x0000e200ff0cab82 */ /* 0x000e220000000a00 */
[----:B------:R-:W-:Y:S02]  /*0c20*/  ISETP.GT.U32.OR P5, PT, R7, 0x270f, P1 ;  /* 0x0000270f0700780c */ /* 0x000fe40000fa4470 */
[----:B------:R-:W-:Y:S01]  /*0c30*/  LEA.HI.X R11, R11, UR7, R8, 0x2, P3 ;  /* 0x000000070b0b7c11 */ /* 0x000fe200098f1408 */
[----:B------:R-:W-:Y:S01]  /*0c40*/  IMAD.X R8, RZ, RZ, RZ, P4 ;  /* 0x000000ffff087224 */ /* 0x000fe200020e06ff */
[C---:B------:R-:W-:Y:S01]  /*0c50*/  LEA R16, P3, R5.reuse, UR6, 0x2 ;  /* 0x0000000605107c11 */ /* 0x040fe2000f8610ff */
[----:B------:R-:W2:Y:S01]  /*0c60*/  @!P6 LDG.E R22, desc[UR4][R22.64+0x13878] ;  /* 0x013878041616e981 */ /* 0x000ea2000c1e1900 */
[----:B------:R-:W-:Y:S01]  /*0c70*/  ISETP.GT.U32.OR P4, PT, R6, 0x270f, P1 ;  /* 0x0000270f0600780c */ /* 0x000fe20000f84470 */
[----:B------:R-:W1:Y:S01]  /*0c80*/  @!P0 LDC.64 R2, c[0x0][0x388] ;  /* 0x0000e200ff028b82 */ /* 0x000e620000000a00 */
[----:B------:R-:W-:-:S02]  /*0c90*/  LEA.HI.X R17, R5, UR7, R8, 0x2, P3 ;  /* 0x0000000705117c11 */ /* 0x000fc400098f1408 */
[----:B------:R-:W-:Y:S02]  /*0ca0*/  ISETP.GT.U32.OR P3, PT, R9, 0x270f, P1 ;  /* 0x0000270f0900780c */ /* 0x000fe40000f64470 */
[----:B------:R-:W-:Y:S01]  /*0cb0*/  ISETP.GT.U32.OR P1, PT, R0, 0x270f, P1 ;  /* 0x0000270f0000780c */ /* 0x000fe20000f24470 */
[----:B------:R-:W3:Y:S02]  /*0cc0*/  @!P0 LDG.E R14, desc[UR4][R16.64+0x9c38] ;  /* 0x009c3804100e8981 */ /* 0x000ee4000c1e1900 */
[----:B------:R-:W4:Y:S02]  /*0cd0*/  @!P6 LDC.64 R6, c[0x0][0x388] ;  /* 0x0000e200ff06eb82 */ /* 0x000f240000000a00 */
[----:B------:R-:W5:Y:S04]  /*0ce0*/  @!P2 LDG.E R0, desc[UR4][R10.64+0x9c38] ;  /* 0x009c38040a00a981 */ /* 0x000f68000c1e1900 */
[----:B------:R-:W2:Y:S02]  /*0cf0*/  @!P5 LDG.E R26, desc[UR4][R26.64+0x13878] ;  /* 0x013878041a1ad981 */ /* 0x000ea4000c1e1900 */
[----:B------:R-:W4:Y:S02]  /*0d00*/  @!P5 LDC.64 R18, c[0x0][0x388] ;  /* 0x0000e200ff12db82 */ /* 0x000f240000000a00 */
[----:B0-----:R-:W5:Y:S04]  /*0d10*/  @!P2 LDG.E R12, desc[UR4][R12.64+0x48] ;  /* 0x000048040c0ca981 */ /* 0x001f68000c1e1900 */
[----:B------:R-:W2:Y:S02]  /*0d20*/  @!P4 LDG.E R28, desc[UR4][R28.64+0x13878] ;  /* 0x013878041c1cc981 */ /* 0x000ea4000c1e1900 */
[----:B------:R-:W0:Y:S02]  /*0d30*/  @!P4 LDC.64 R8, c[0x0][0x388] ;  /* 0x0000e200ff08cb82 */ /* 0x000e240000000a00 */
[----:B-1----:R-:W3:Y:S04]  /*0d40*/  @!P0 LDG.E R2, desc[UR4][R2.64+0x4c] ;  /* 0x00004c0402028981 */ /* 0x002ee8000c1e1900 */
[----:B------:R-:W2:Y:S02]  /*0d50*/  @!P3 LDG.E R13, desc[UR4][R10.64+0x13878] ;  /* 0x013878040a0db981 */ /* 0x000ea4000c1e1900 */
[----:B------:R-:W1:Y:S02]  /*0d60*/  @!P3 LDC.64 R20, c[0x0][0x388] ;  /* 0x0000e200ff14bb82 */ /* 0x000e640000000a00 */
[----:B----4-:R4:W2:Y:S04]  /*0d70*/  @!P6 LDG.E R6, desc[UR4][R6.64+0x50] ;  /* 0x000050040606e981 */ /* 0x0108a8000c1e1900 */
[----:B------:R-:W2:Y:S02]  /*0d80*/  @!P1 LDG.E R16, desc[UR4][R16.64+0x13878] ;  /* 0x0138780410109981 */ /* 0x000ea4000c1e1900 */
[----:B------:R-:W4:Y:S02]  /*0d90*/  @!P1 LDC.64 R24, c[0x0][0x388] ;  /* 0x0000e200ff189b82 */ /* 0x000f240000000a00 */
[----:B------:R-:W2:Y:S04]  /*0da0*/  @!P5 LDG.E R18, desc[UR4][R18.64+0x54] ;  /* 0x000054041212d981 */ /* 0x000ea8000c1e1900 */
[----:B0-----:R-:W2:Y:S02]  /*0db0*/  @!P4 LDG.E R8, desc[UR4][R8.64+0x58] ;  /* 0x000058040808c981 */ /* 0x001ea4000c1e1900 */
[----:B------:R-:W0:Y:S02]  /*0dc0*/  LDC R5, c[0x0][0x398] ;  /* 0x0000e600ff057b82 */ /* 0x000e240000000800 */
[----:B-1----:R-:W2:Y:S04]  /*0dd0*/  @!P3 LDG.E R20, desc[UR4][R20.64+0x5c] ;  /* 0x00005c041414b981 */ /* 0x002ea8000c1e1900 */
[----:B----4-:R-:W4:Y:S01]  /*0de0*/  @!P1 LDG.E R24, desc[UR4][R24.64+0x60] ;  /* 0x0000600418189981 */ /* 0x010f22000c1e1900 */
[----:B0-----:R-:W-:-:S04]  /*0df0*/  IABS R7, R5 ;  /* 0x0000000500077213 */ /* 0x001fc80000000000 */
[----:B------:R-:W0:Y:S08]  /*0e00*/  I2F.RP R23, R7 ;  /* 0x0000000700177306 */ /* 0x000e300000209400 */
[----:B0-----:R-:W0:Y:S02]  /*0e10*/  MUFU.RCP R23, R23 ;  /* 0x0000001700177308 */ /* 0x001e240000001000 */
[----:B0-----:R-:W-:-:S06]  /*0e20*/  VIADD R3, R23, 0xffffffe ;  /* 0x0ffffffe17037836 */ /* 0x001fcc0000000000 */
[----:B------:R-:W0:Y:S01]  /*0e30*/  F2I.FTZ.U32.TRUNC.NTZ R3, R3 ;  /* 0x0000000300037305 */ /* 0x000e22000021f000 */
[----:B-----5:R-:W-:-:S04]  /*0e40*/  @!P2 IMAD R15, R0, R12, R15 ;  /* 0x0000000c000fa224 */ /* 0x020fc800078e020f */
[----:B---3--:R-:W-:-:S04]  /*0e50*/  @!P0 IMAD R15, R14, R2, R15 ;  /* 0x000000020e0f8224 */ /* 0x008fc800078e020f */
[----:B--2---:R-:W-:Y:S01]  /*0e60*/  @!P6 IMAD R15, R22, R6, R15 ;  /* 0x00000006160fe224 */ /* 0x004fe200078e020f */
[----:B0-----:R-:W-:-:S03]  /*0e70*/  IADD3 R0, PT, PT, RZ, -R3, RZ ;  /* 0x80000003ff007210 */ /* 0x001fc60007ffe0ff */
[----:B------:R-:W-:-:S04]  /*0e80*/  @!P5 IMAD R15, R26, R18, R15 ;  /* 0x000000121a0fd224 */ /* 0x000fc800078e020f */
[----:B------:R-:W-:Y:S02]  /*0e90*/  @!P4 IMAD R15, R28, R8, R15 ;  /* 0x000000081c0fc224 */ /* 0x000fe400078e020f */
[----:B------:R-:W-:Y:S02]  /*0ea0*/  IMAD R9, R0, R7, RZ ;  /* 0x0000000700097224 */ /* 0x000fe400078e02ff */
[----:B------:R-:W-:Y:S02]  /*0eb0*/  IMAD.MOV.U32 R2, RZ, RZ, RZ ;  /* 0x000000ffff027224 */ /* 0x000fe400078e00ff */
[----:B------:R-:W-:Y:S02]  /*0ec0*/  @!P3 IMAD R15, R13, R20, R15 ;  /* 0x000000140d0fb224 */ /* 0x000fe400078e020f */
[----:B------:R-:W-:-:S04]  /*0ed0*/  IMAD.HI.U32 R2, R3, R9, R2 ;  /* 0x0000000903027227 */ /* 0x000fc800078e0002 */
[----:B----4-:R-:W-:-:S05]  /*0ee0*/  @!P1 IMAD R15, R16, R24, R15 ;  /* 0x00000018100f9224 */ /* 0x010fca00078e020f */
[----:B------:R-:W-:-:S05]  /*0ef0*/  IABS R6, R15 ;  /* 0x0000000f00067213 */ /* 0x000fca0000000000 */
[----:B------:R-:W-:-:S04]  /*0f00*/  IMAD.HI.U32 R0, R2, R6, RZ ;  /* 0x0000000602007227 */ /* 0x000fc800078e00ff */
[----:B------:R-:W-:-:S04]  /*0f10*/  IMAD.MOV R2, RZ, RZ, -R0 ;  /* 0x000000ffff027224 */ /* 0x000fc800078e0a00 */
[C---:B------:R-:W-:Y:S02]  /*0f20*/  IMAD R6, R7.reuse, R2, R6 ;  /* 0x0000000207067224 */ /* 0x040fe400078e0206 */
[----:B------:R-:W0:Y:S03]  /*0f30*/  LDC.64 R2, c[0x0][0x390] ;  /* 0x0000e400ff027b82 */ /* 0x000e260000000a00 */
[----:B------:R-:W-:Y:S02]  /*0f40*/  ISETP.GT.U32.AND P1, PT, R7, R6, PT ;  /* 0x000000060700720c */ /* 0x000fe40003f24070 */
[----:B------:R-:W-:-:S11]  /*0f50*/  LOP3.LUT R15, R15, R5, RZ, 0x3c, !PT ;  /* 0x000000050f0f7212 */ /* 0x000fd600078e3cff */
[----:B------:R-:W-:Y:S01]  /*0f60*/  @!P1 IMAD.IADD R6, R6, 0x1, -R7 ;  /* 0x0000000106069824 */ /* 0x000fe200078e0a07 */
[----:B------:R-:W-:-:S04]  /*0f70*/  ISETP.GE.AND P2, PT, R15, RZ, PT ;  /* 0x000000ff0f00720c */ /* 0x000fc80003f46270 */
[----:B------:R-:W-:Y:S02]  /*0f80*/  ISETP.GE.U32.AND P0, PT, R6, R7, PT ;  /* 0x000000070600720c */ /* 0x000fe40003f06070 */
[----:B------:R-:W-:Y:S02]  /*0f90*/  @!P1 IADD3 R0, PT, PT, R0, 0x1, RZ ;  /* 0x0000000100009810 */ /* 0x000fe40007ffe0ff */
[----:B------:R-:W-:Y:S01]  /*0fa0*/  ISETP.NE.AND P1, PT, R5, RZ, PT ;  /* 0x000000ff0500720c */ /* 0x000fe20003f25270 */
[----:B0-----:R-:W-:-:S08]  /*0fb0*/  IMAD.WIDE R2, R4, 0x4, R2 ;  /* 0x0000000404027825 */ /* 0x001fd000078e0202 */
[----:B------:R-:W-:-:S04]  /*0fc0*/  @P0 VIADD R0, R0, 0x1 ;  /* 0x0000000100000836 */ /* 0x000fc80000000000 */
[----:B------:R-:W-:Y:S01]  /*0fd0*/  @!P2 IMAD.MOV R0, RZ, RZ, -R0 ;  /* 0x000000ffff00a224 */ /* 0x000fe200078e0a00 */
[----:B------:R-:W-:-:S05]  /*0fe0*/  @!P1 LOP3.LUT R0, RZ, R5, RZ, 0x33, !PT ;  /* 0x00000005ff009212 */ /* 0x000fca00078e33ff */
[----:B------:R-:W-:Y:S01]  /*0ff0*/  STG.E desc[UR4][R2.64], R0 ;  /* 0x0000000002007986 */ /* 0x000fe2000c101904 */
[----:B------:R-:W-:Y:S05]  /*1000*/  EXIT ;  /* 0x000000000000794d */ /* 0x000fea0003800000 */
.L_x_0:
[----:B------:R-:W-:-:S00]  /*1010*/  BRA `(.L_x_0) ;  /* 0xfffffffc00fc7947 */ /* 0x000fc0000383ffff */
[----:B------:R-:W-:-:S00]  /*1020*/  NOP ;  /* 0x0000000000007918 */ /* 0x000fc00000000000 */
        /* <DEDUP_REMOVED lines=13> */
.L_x_1:


//--------------------- .nv.shared.reserved.0     --------------------------
	.section	.nv.shared.reserved.0,"aw",@nobits
	.weak		__nv_reservedSMEM_offset_0_alias
	.size		__nv_reservedSMEM_offset_0_alias, 0, 64
	.other		__nv_reservedSMEM_offset_0_alias,@"STO_CUDA_RESERVED_SHARED STV_DEFAULT"
__nv_reservedSMEM_offset_0_alias:
	.zero		0
	.zero		64


//--------------------- .nv.constant0._Z18convolution_kernelPiS_S_i --------------------------
	.section	.nv.constant0._Z18convolution_kernelPiS_S_i,"a",@progbits
	.sectionflags	@""
	.align	4
.nv.constant0._Z18convolution_kernelPiS_S_i:
	.zero		924


//--------------------- SYMBOLS --------------------------

	.type		.nv.reservedSmem.offset0,@object
	.size		.nv.reservedSmem.offset0,0x4
